//
// Generated by NVIDIA NVVM Compiler
//
// Compiler Build ID: CL-36424714
// Cuda compilation tools, release 13.0, V13.0.88
// Based on NVVM 20.0.0
//

.version 9.0
.target sm_100
.address_size 64

	// .globl	conv2d_gray_f32
// _ZZ15conv2d_gray_f32E6kLocal has been demoted

.visible .entry conv2d_gray_f32(
	.param .u64 .ptr .align 1 conv2d_gray_f32_param_0,
	.param .u64 .ptr .align 1 conv2d_gray_f32_param_1,
	.param .u64 .ptr .align 1 conv2d_gray_f32_param_2,
	.param .u32 conv2d_gray_f32_param_3,
	.param .u32 conv2d_gray_f32_param_4,
	.param .u32 conv2d_gray_f32_param_5
)
{
	.reg .pred 	%p<14>;
	.reg .b32 	%r<129>;
	.reg .b32 	%f<72>;
	.reg .b64 	%rd<41>;
	// demoted variable
	.shared .align 4 .b8 _ZZ15conv2d_gray_f32E6kLocal[3844];
	ld.param.u64 	%rd4, [conv2d_gray_f32_param_0];
	ld.param.u64 	%rd2, [conv2d_gray_f32_param_1];
	ld.param.u64 	%rd3, [conv2d_gray_f32_param_2];
	ld.param.u32 	%r27, [conv2d_gray_f32_param_3];
	ld.param.u32 	%r30, [conv2d_gray_f32_param_4];
	ld.param.u32 	%r29, [conv2d_gray_f32_param_5];
	cvta.to.global.u64 	%rd1, %rd4;
	mov.u32 	%r31, %ctaid.x;
	mov.u32 	%r1, %ntid.x;
	mov.u32 	%r2, %tid.x;
	mad.lo.s32 	%r3, %r31, %r1, %r2;
	mov.u32 	%r32, %ctaid.y;
	mov.u32 	%r33, %ntid.y;
	mov.u32 	%r4, %tid.y;
	mad.lo.s32 	%r34, %r32, %r33, %r4;
	setp.ge.s32 	%p1, %r3, %r27;
	setp.ge.s32 	%p2, %r34, %r30;
	or.pred  	%p3, %p1, %p2;
	@%p3 bra 	$L__BB0_18;
	mad.lo.s32 	%r6, %r2, %r1, %r4;
	mul.lo.s32 	%r35, %r29, %r29;
	setp.ge.u32 	%p4, %r6, %r35;
	@%p4 bra 	$L__BB0_3;
	cvta.to.global.u64 	%rd5, %rd3;
	mul.wide.u32 	%rd6, %r6, 4;
	add.s64 	%rd7, %rd5, %rd6;
	ld.global.f32 	%f15, [%rd7];
	shl.b32 	%r36, %r6, 2;
	mov.u32 	%r37, _ZZ15conv2d_gray_f32E6kLocal;
	add.s32 	%r38, %r37, %r36;
	st.shared.f32 	[%r38], %f15;
$L__BB0_3:
	bar.sync 	0;
	setp.lt.s32 	%p5, %r29, 1;
	mov.f32 	%f70, 0f00000000;
	@%p5 bra 	$L__BB0_17;
	add.s32 	%r40, %r29, -1;
	shr.u32 	%r41, %r40, 1;
	sub.s32 	%r7, %r34, %r41;
	add.s32 	%r8, %r30, -1;
	sub.s32 	%r9, %r3, %r41;
	add.s32 	%r10, %r27, -1;
	and.b32  	%r11, %r29, 7;
	add.s32 	%r12, %r11, -1;
	and.b32  	%r13, %r29, 3;
	and.b32  	%r14, %r29, 2147483640;
	and.b32  	%r15, %r29, 1;
	mov.f32 	%f70, 0f00000000;
	mov.b32 	%r124, 0;
$L__BB0_5:
	setp.lt.u32 	%p6, %r29, 8;
	add.s32 	%r43, %r7, %r124;
	min.s32 	%r44, %r43, %r8;
	max.s32 	%r45, %r44, 0;
	mul.lo.s32 	%r17, %r45, %r27;
	mul.lo.s32 	%r18, %r124, %r29;
	mov.b32 	%r127, 0;
	@%p6 bra 	$L__BB0_8;
	mov.b32 	%r125, 0;
$L__BB0_7:
	.pragma "nounroll";
	add.s32 	%r47, %r9, %r125;
	min.s32 	%r48, %r47, %r10;
	max.s32 	%r49, %r48, 0;
	add.s32 	%r50, %r49, %r17;
	mul.wide.s32 	%rd8, %r50, 4;
	add.s64 	%rd9, %rd1, %rd8;
	ld.global.f32 	%f19, [%rd9];
	add.s32 	%r51, %r125, %r18;
	shl.b32 	%r52, %r51, 2;
	mov.u32 	%r53, _ZZ15conv2d_gray_f32E6kLocal;
	add.s32 	%r54, %r53, %r52;
	ld.shared.f32 	%f20, [%r54];
	fma.rn.f32 	%f21, %f19, %f20, %f70;
	add.s32 	%r55, %r47, 1;
	min.s32 	%r56, %r55, %r10;
	max.s32 	%r57, %r56, 0;
	add.s32 	%r58, %r57, %r17;
	mul.wide.s32 	%rd10, %r58, 4;
	add.s64 	%rd11, %rd1, %rd10;
	ld.global.f32 	%f22, [%rd11];
	ld.shared.f32 	%f23, [%r54+4];
	fma.rn.f32 	%f24, %f22, %f23, %f21;
	add.s32 	%r59, %r47, 2;
	min.s32 	%r60, %r59, %r10;
	max.s32 	%r61, %r60, 0;
	add.s32 	%r62, %r61, %r17;
	mul.wide.s32 	%rd12, %r62, 4;
	add.s64 	%rd13, %rd1, %rd12;
	ld.global.f32 	%f25, [%rd13];
	ld.shared.f32 	%f26, [%r54+8];
	fma.rn.f32 	%f27, %f25, %f26, %f24;
	add.s32 	%r63, %r47, 3;
	min.s32 	%r64, %r63, %r10;
	max.s32 	%r65, %r64, 0;
	add.s32 	%r66, %r65, %r17;
	mul.wide.s32 	%rd14, %r66, 4;
	add.s64 	%rd15, %rd1, %rd14;
	ld.global.f32 	%f28, [%rd15];
	ld.shared.f32 	%f29, [%r54+12];
	fma.rn.f32 	%f30, %f28, %f29, %f27;
	add.s32 	%r67, %r47, 4;
	min.s32 	%r68, %r67, %r10;
	max.s32 	%r69, %r68, 0;
	add.s32 	%r70, %r69, %r17;
	mul.wide.s32 	%rd16, %r70, 4;
	add.s64 	%rd17, %rd1, %rd16;
	ld.global.f32 	%f31, [%rd17];
	ld.shared.f32 	%f32, [%r54+16];
	fma.rn.f32 	%f33, %f31, %f32, %f30;
	add.s32 	%r71, %r47, 5;
	min.s32 	%r72, %r71, %r10;
	max.s32 	%r73, %r72, 0;
	add.s32 	%r74, %r73, %r17;
	mul.wide.s32 	%rd18, %r74, 4;
	add.s64 	%rd19, %rd1, %rd18;
	ld.global.f32 	%f34, [%rd19];
	ld.shared.f32 	%f35, [%r54+20];
	fma.rn.f32 	%f36, %f34, %f35, %f33;
	add.s32 	%r75, %r47, 6;
	min.s32 	%r76, %r75, %r10;
	max.s32 	%r77, %r76, 0;
	add.s32 	%r78, %r77, %r17;
	mul.wide.s32 	%rd20, %r78, 4;
	add.s64 	%rd21, %rd1, %rd20;
	ld.global.f32 	%f37, [%rd21];
	ld.shared.f32 	%f38, [%r54+24];
	fma.rn.f32 	%f39, %f37, %f38, %f36;
	add.s32 	%r79, %r47, 7;
	min.s32 	%r80, %r79, %r10;
	max.s32 	%r81, %r80, 0;
	add.s32 	%r82, %r81, %r17;
	mul.wide.s32 	%rd22, %r82, 4;
	add.s64 	%rd23, %rd1, %rd22;
	ld.global.f32 	%f40, [%rd23];
	ld.shared.f32 	%f41, [%r54+28];
	fma.rn.f32 	%f70, %f40, %f41, %f39;
	add.s32 	%r125, %r125, 8;
	setp.ne.s32 	%p7, %r125, %r14;
	mov.u32 	%r127, %r14;
	@%p7 bra 	$L__BB0_7;
$L__BB0_8:
	setp.eq.s32 	%p8, %r11, 0;
	@%p8 bra 	$L__BB0_16;
	setp.lt.u32 	%p9, %r12, 3;
	@%p9 bra 	$L__BB0_11;
	add.s32 	%r83, %r9, %r127;
	min.s32 	%r84, %r83, %r10;
	max.s32 	%r85, %r84, 0;
	add.s32 	%r86, %r85, %r17;
	mul.wide.s32 	%rd24, %r86, 4;
	add.s64 	%rd25, %rd1, %rd24;
	ld.global.f32 	%f43, [%rd25];
	add.s32 	%r87, %r127, %r18;
	shl.b32 	%r88, %r87, 2;
	mov.u32 	%r89, _ZZ15conv2d_gray_f32E6kLocal;
	add.s32 	%r90, %r89, %r88;
	ld.shared.f32 	%f44, [%r90];
	fma.rn.f32 	%f45, %f43, %f44, %f70;
	add.s32 	%r91, %r83, 1;
	min.s32 	%r92, %r91, %r10;
	max.s32 	%r93, %r92, 0;
	add.s32 	%r94, %r93, %r17;
	mul.wide.s32 	%rd26, %r94, 4;
	add.s64 	%rd27, %rd1, %rd26;
	ld.global.f32 	%f46, [%rd27];
	ld.shared.f32 	%f47, [%r90+4];
	fma.rn.f32 	%f48, %f46, %f47, %f45;
	add.s32 	%r95, %r83, 2;
	min.s32 	%r96, %r95, %r10;
	max.s32 	%r97, %r96, 0;
	add.s32 	%r98, %r97, %r17;
	mul.wide.s32 	%rd28, %r98, 4;
	add.s64 	%rd29, %rd1, %rd28;
	ld.global.f32 	%f49, [%rd29];
	ld.shared.f32 	%f50, [%r90+8];
	fma.rn.f32 	%f51, %f49, %f50, %f48;
	add.s32 	%r99, %r83, 3;
	min.s32 	%r100, %r99, %r10;
	max.s32 	%r101, %r100, 0;
	add.s32 	%r102, %r101, %r17;
	mul.wide.s32 	%rd30, %r102, 4;
	add.s64 	%rd31, %rd1, %rd30;
	ld.global.f32 	%f52, [%rd31];
	ld.shared.f32 	%f53, [%r90+12];
	fma.rn.f32 	%f70, %f52, %f53, %f51;
	add.s32 	%r127, %r127, 4;
$L__BB0_11:
	setp.eq.s32 	%p10, %r13, 0;
	@%p10 bra 	$L__BB0_16;
	setp.eq.s32 	%p11, %r13, 1;
	@%p11 bra 	$L__BB0_14;
	add.s32 	%r103, %r9, %r127;
	min.s32 	%r104, %r103, %r10;
	max.s32 	%r105, %r104, 0;
	add.s32 	%r106, %r105, %r17;
	mul.wide.s32 	%rd32, %r106, 4;
	add.s64 	%rd33, %rd1, %rd32;
	ld.global.f32 	%f55, [%rd33];
	add.s32 	%r107, %r127, %r18;
	shl.b32 	%r108, %r107, 2;
	mov.u32 	%r109, _ZZ15conv2d_gray_f32E6kLocal;
	add.s32 	%r110, %r109, %r108;
	ld.shared.f32 	%f56, [%r110];
	fma.rn.f32 	%f57, %f55, %f56, %f70;
	add.s32 	%r111, %r103, 1;
	min.s32 	%r112, %r111, %r10;
	max.s32 	%r113, %r112, 0;
	add.s32 	%r114, %r113, %r17;
	mul.wide.s32 	%rd34, %r114, 4;
	add.s64 	%rd35, %rd1, %rd34;
	ld.global.f32 	%f58, [%rd35];
	ld.shared.f32 	%f59, [%r110+4];
	fma.rn.f32 	%f70, %f58, %f59, %f57;
	add.s32 	%r127, %r127, 2;
$L__BB0_14:
	setp.eq.s32 	%p12, %r15, 0;
	@%p12 bra 	$L__BB0_16;
	add.s32 	%r115, %r9, %r127;
	min.s32 	%r116, %r115, %r10;
	max.s32 	%r117, %r116, 0;
	add.s32 	%r118, %r117, %r17;
	mul.wide.s32 	%rd36, %r118, 4;
	add.s64 	%rd37, %rd1, %rd36;
	ld.global.f32 	%f60, [%rd37];
	add.s32 	%r119, %r127, %r18;
	shl.b32 	%r120, %r119, 2;
	mov.u32 	%r121, _ZZ15conv2d_gray_f32E6kLocal;
	add.s32 	%r122, %r121, %r120;
	ld.shared.f32 	%f61, [%r122];
	fma.rn.f32 	%f70, %f60, %f61, %f70;
$L__BB0_16:
	add.s32 	%r124, %r124, 1;
	setp.ne.s32 	%p13, %r124, %r29;
	@%p13 bra 	$L__BB0_5;
$L__BB0_17:
	mad.lo.s32 	%r123, %r27, %r34, %r3;
	cvta.to.global.u64 	%rd38, %rd2;
	mul.wide.s32 	%rd39, %r123, 4;
	add.s64 	%rd40, %rd38, %rd39;
	st.global.f32 	[%rd40], %f70;
$L__BB0_18:
	ret;

}


// ===== COMPILED SASS (sm_100) =====

	.target	sm_100

	.elftype	@"ET_EXEC"


//--------------------- .note.nv.tkinfo           --------------------------
	.section	.note.nv.tkinfo,"",@"SHT_NOTE"
	.sectionflags	@"SHF_NOTE_NV_TKINFO"
	.tkinfo
        /*0018*/ 	.word	0x00000002
        /*0030*/ 	.string	""
        /*0030*/ 	.string	"ptxas"
        /*0030*/ 	.string	"Cuda compilation tools, release 13.0, V13.0.88"
        /*0030*/ 	.string	"Build cuda_13.0.r13.0/compiler.36424714_0"
        /*0030*/ 	.string	"-arch sm_100 -m 64 "



//--------------------- .note.nv.cuinfo           --------------------------
	.section	.note.nv.cuinfo,"",@"SHT_NOTE"
	.sectionflags	@"SHF_NOTE_NV_CUINFO"
        /*0018*/ 	.short	0x0002
        /*001a*/ 	.short	0x0064
        /*001c*/ 	.short	0x0082
	.zero		2


//--------------------- .nv.info                  --------------------------
	.section	.nv.info,"",@"SHT_CUDA_INFO"
	.align	4


	//----- nvinfo : EIATTR_REGCOUNT
	.align		4
        /*0000*/ 	.byte	0x04, 0x2f
        /*0002*/ 	.short	(.L_1 - .L_0)
	.align		4
.L_0:
        /*0004*/ 	.word	index@(conv2d_gray_f32)
        /*0008*/ 	.word	0x00000020


	//----- nvinfo : EIATTR_FRAME_SIZE
	.align		4
.L_1:
        /*000c*/ 	.byte	0x04, 0x11
        /*000e*/ 	.short	(.L_3 - .L_2)
	.align		4
.L_2:
        /*0010*/ 	.word	index@(conv2d_gray_f32)
        /*0014*/ 	.word	0x00000000


	//----- nvinfo : EIATTR_MIN_STACK_SIZE
	.align		4
.L_3:
        /*0018*/ 	.byte	0x04, 0x12
        /*001a*/ 	.short	(.L_5 - .L_4)
	.align		4
.L_4:
        /*001c*/ 	.word	index@(conv2d_gray_f32)
        /*0020*/ 	.word	0x00000000
.L_5:


//--------------------- .nv.compat                --------------------------
	.section	.nv.compat,"",@"SHT_CUDA_COMPAT_INFO"
	.align	4
        /*0000*/ 	.byte	0x02, 0x09, 0x00, 0x00, 0x02, 0x02, 0x01, 0x00, 0x02, 0x05, 0x05, 0x00, 0x03, 0x07, 0x01, 0x01
        /*0010*/ 	.byte	0x02, 0x03, 0x00, 0x00, 0x02, 0x06, 0x01, 0x00, 0x04, 0x0b, 0x08, 0x00, 0x09, 0x00, 0x00, 0x00
        /*0020*/ 	.byte	0x00, 0x00, 0x00, 0x00


//--------------------- .nv.info.conv2d_gray_f32  --------------------------
	.section	.nv.info.conv2d_gray_f32,"",@"SHT_CUDA_INFO"
	.sectionflags	@""
	.align	4


	//----- nvinfo : EIATTR_CUDA_API_VERSION
	.align		4
        /*0000*/ 	.byte	0x04, 0x37
        /*0002*/ 	.short	(.L_7 - .L_6)
.L_6:
        /*0004*/ 	.word	0x00000082


	//----- nvinfo : EIATTR_KPARAM_INFO
	.align		4
.L_7:
        /*0008*/ 	.byte	0x04, 0x17
        /*000a*/ 	.short	(.L_9 - .L_8)
.L_8:
        /*000c*/ 	.word	0x00000000
        /*0010*/ 	.short	0x0005
        /*0012*/ 	.short	0x0020
        /*0014*/ 	.byte	0x00, 0xf0, 0x11, 0x00


	//----- nvinfo : EIATTR_KPARAM_INFO
	.align		4
.L_9:
        /*0018*/ 	.byte	0x04, 0x17
        /*001a*/ 	.short	(.L_11 - .L_10)
.L_10:
        /*001c*/ 	.word	0x00000000
        /*0020*/ 	.short	0x0004
        /*0022*/ 	.short	0x001c
        /*0024*/ 	.byte	0x00, 0xf0, 0x11, 0x00


	//----- nvinfo : EIATTR_KPARAM_INFO
	.align		4
.L_11:
        /*0028*/ 	.byte	0x04, 0x17
        /*002a*/ 	.short	(.L_13 - .L_12)
.L_12:
        /*002c*/ 	.word	0x00000000
        /*0030*/ 	.short	0x0003
        /*0032*/ 	.short	0x0018
        /*0034*/ 	.byte	0x00, 0xf0, 0x11, 0x00


	//----- nvinfo : EIATTR_KPARAM_INFO
	.align		4
.L_13:
        /*0038*/ 	.byte	0x04, 0x17
        /*003a*/ 	.short	(.L_15 - .L_14)
.L_14:
        /*003c*/ 	.word	0x00000000
        /*0040*/ 	.short	0x0002
        /*0042*/ 	.short	0x0010
        /*0044*/ 	.byte	0x00, 0xf5, 0x21, 0x00


	//----- nvinfo : EIATTR_KPARAM_INFO
	.align		4
.L_15:
        /*0048*/ 	.byte	0x04, 0x17
        /*004a*/ 	.short	(.L_17 - .L_16)
.L_16:
        /*004c*/ 	.word	0x00000000
        /*0050*/ 	.short	0x0001
        /*0052*/ 	.short	0x0008
        /*0054*/ 	.byte	0x00, 0xf5, 0x21, 0x00


	//----- nvinfo : EIATTR_KPARAM_INFO
	.align		4
.L_17:
        /*0058*/ 	.byte	0x04, 0x17
        /*005a*/ 	.short	(.L_19 - .L_18)
.L_18:
        /*005c*/ 	.word	0x00000000
        /*0060*/ 	.short	0x0000
        /*0062*/ 	.short	0x0000
        /*0064*/ 	.byte	0x00, 0xf5, 0x21, 0x00


	//----- nvinfo : EIATTR_SPARSE_MMA_MASK
	.align		4
.L_19:
        /*0068*/ 	.byte	0x03, 0x50
        /*006a*/ 	.short	0x0000


	//----- nvinfo : EIATTR_MAXREG_COUNT
	.align		4
        /*006c*/ 	.byte	0x03, 0x1b
        /*006e*/ 	.short	0x00ff


	//----- nvinfo : EIATTR_NUM_BARRIERS
	.align		4
        /*0070*/ 	.byte	0x02, 0x4c
        /*0072*/ 	.byte	0x01
	.zero		1


	//----- nvinfo : EIATTR_MERCURY_ISA_VERSION
	.align		4
        /*0074*/ 	.byte	0x03, 0x5f
        /*0076*/ 	.short	0x0101


	//----- nvinfo : EIATTR_VRC_CTA_INIT_COUNT
	.align		4
        /*0078*/ 	.byte	0x02, 0x4a
	.zero		1
	.zero		1


	//----- nvinfo : EIATTR_EXIT_INSTR_OFFSETS
	.align		4
        /*007c*/ 	.byte	0x04, 0x1c
        /*007e*/ 	.short	(.L_21 - .L_20)


	//   ....[0]....
.L_20:
        /*0080*/ 	.word	0x000000c0


	//   ....[1]....
        /*0084*/ 	.word	0x00000c50


	//----- nvinfo : EIATTR_CRS_STACK_SIZE
	.align		4
.L_21:
        /*0088*/ 	.byte	0x04, 0x1e
        /*008a*/ 	.short	(.L_23 - .L_22)
.L_22:
        /*008c*/ 	.word	0x00000000


	//----- nvinfo : EIATTR_CBANK_PARAM_SIZE
	.align		4
.L_23:
        /*0090*/ 	.byte	0x03, 0x19
        /*0092*/ 	.short	0x0024


	//----- nvinfo : EIATTR_PARAM_CBANK
	.align		4
        /*0094*/ 	.byte	0x04, 0x0a
        /*0096*/ 	.short	(.L_25 - .L_24)
	.align		4
.L_24:
        /*0098*/ 	.word	index@(.nv.constant0.conv2d_gray_f32)
        /*009c*/ 	.short	0x0380
        /*009e*/ 	.short	0x0024


	//----- nvinfo : EIATTR_SW_WAR
	.align		4
.L_25:
        /*00a0*/ 	.byte	0x04, 0x36
        /*00a2*/ 	.short	(.L_27 - .L_26)
.L_26:
        /*00a4*/ 	.word	0x00000008
.L_27:


//--------------------- .nv.callgraph             --------------------------
	.section	.nv.callgraph,"",@"SHT_CUDA_CALLGRAPH"
	.align	4
	.sectionentsize	8
	.align		4
        /*0000*/ 	.word	0x00000000
	.align		4
        /*0004*/ 	.word	0xffffffff
	.align		4
        /*0008*/ 	.word	0x00000000
	.align		4
        /*000c*/ 	.word	0xfffffffe
	.align		4
        /*0010*/ 	.word	0x00000000
	.align		4
        /*0014*/ 	.word	0xfffffffd
	.align		4
        /*0018*/ 	.word	0x00000000
	.align		4
        /*001c*/ 	.word	0xfffffffc


//--------------------- .text.conv2d_gray_f32     --------------------------
	.section	.text.conv2d_gray_f32,"ax",@progbits
	.align	128
        .global         conv2d_gray_f32
        .type           conv2d_gray_f32,@function
        .size           conv2d_gray_f32,(.L_x_10 - conv2d_gray_f32)
        .other          conv2d_gray_f32,@"STO_CUDA_ENTRY STV_DEFAULT"
conv2d_gray_f32:
.text.conv2d_gray_f32:
[----:B------:R-:W-:Y:S01]  /*0000*/  LDC R1, c[0x0][0x37c] ;  /* 0x0000df00ff017b82 */ /* 0x000fe20000000800 */
[----:B------:R-:W0:Y:S07]  /*0010*/  S2R R3, SR_TID.Y ;  /* 0x0000000000037919 */ /* 0x000e2e0000002200 */
[----:B------:R-:W1:Y:S01]  /*0020*/  LDC R5, c[0x0][0x360] ;  /* 0x0000d800ff057b82 */ /* 0x000e620000000800 */
[----:B------:R-:W1:Y:S07]  /*0030*/  S2R R2, SR_TID.X ;  /* 0x0000000000027919 */ /* 0x000e6e0000002100 */
[----:B------:R-:W0:Y:S08]  /*0040*/  S2UR UR5, SR_CTAID.Y ;  /* 0x00000000000579c3 */ /* 0x000e300000002600 */
[----:B------:R-:W0:Y:S08]  /*0050*/  LDC R0, c[0x0][0x364] ;  /* 0x0000d900ff007b82 */ /* 0x000e300000000800 */
[----:B------:R-:W1:Y:S08]  /*0060*/  S2UR UR4, SR_CTAID.X ;  /* 0x00000000000479c3 */ /* 0x000e700000002500 */
[----:B------:R-:W2:Y:S01]  /*0070*/  LDC.64 R16, c[0x0][0x398] ;  /* 0x0000e600ff107b82 */ /* 0x000ea20000000a00 */
[----:B0-----:R-:W-:-:S02]  /*0080*/  IMAD R0, R0, UR5, R3 ;  /* 0x0000000500007c24 */ /* 0x001fc4000f8e0203 */
[----:B-1----:R-:W-:-:S03]  /*0090*/  IMAD R15, R5, UR4, R2 ;  /* 0x00000004050f7c24 */ /* 0x002fc6000f8e0202 */
[----:B--2---:R-:W-:-:S04]  /*00a0*/  ISETP.GE.AND P0, PT, R0, R17, PT ;  /* 0x000000110000720c */ /* 0x004fc80003f06270 */
[----:B------:R-:W-:-:S13]  /*00b0*/  ISETP.GE.OR P0, PT, R15, R16, P0 ;  /* 0x000000100f00720c */ /* 0x000fda0000706670 */
[----:B------:R-:W-:Y:S05]  /*00c0*/  @P0 EXIT ;  /* 0x000000000000094d */ /* 0x000fea0003800000 */
[----:B------:R-:W0:Y:S01]  /*00d0*/  LDCU UR16, c[0x0][0x3a0] ;  /* 0x00007400ff1077ac */ /* 0x000e220008000800 */
[----:B------:R-:W-:Y:S01]  /*00e0*/  IMAD R5, R5, R2, R3 ;  /* 0x0000000205057224 */ /* 0x000fe200078e0203 */
[----:B------:R-:W-:Y:S01]  /*00f0*/  BSSY.RECONVERGENT B0, `(.L_x_0) ;  /* 0x000000d000007945 */ /* 0x000fe20003800200 */
[----:B------:R-:W1:Y:S01]  /*0100*/  LDCU.64 UR12, c[0x0][0x358] ;  /* 0x00006b00ff0c77ac */ /* 0x000e620008000a00 */
[----:B0-----:R-:W-:-:S06]  /*0110*/  UIMAD UR4, UR16, UR16, URZ ;  /* 0x00000010100472a4 */ /* 0x001fcc000f8e02ff */
[----:B------:R-:W-:-:S13]  /*0120*/  ISETP.GE.U32.AND P0, PT, R5, UR4, PT ;  /* 0x0000000405007c0c */ /* 0x000fda000bf06070 */
[----:B-1----:R-:W-:Y:S05]  /*0130*/  @P0 BRA `(.L_x_1) ;  /* 0x0000000000200947 */ /* 0x002fea0003800000 */
[----:B------:R-:W0:Y:S02]  /*0140*/  LDC.64 R2, c[0x0][0x390] ;  /* 0x0000e400ff027b82 */ /* 0x000e240000000a00 */
[----:B0-----:R-:W-:-:S06]  /*0150*/  IMAD.WIDE.U32 R2, R5, 0x4, R2 ;  /* 0x0000000405027825 */ /* 0x001fcc00078e0002 */
[----:B------:R-:W2:Y:S01]  /*0160*/  LDG.E R2, desc[UR12][R2.64] ;  /* 0x0000000c02027981 */ /* 0x000ea2000c1e1900 */
[----:B------:R-:W0:Y:S01]  /*0170*/  S2UR UR5, SR_CgaCtaId ;  /* 0x00000000000579c3 */ /* 0x000e220000008800 */
[----:B------:R-:W-:Y:S02]  /*0180*/  UMOV UR4, 0x400 ;  /* 0x0000040000047882 */ /* 0x000fe40000000000 */
[----:B0-----:R-:W-:-:S06]  /*0190*/  ULEA UR4, UR5, UR4, 0x18 ;  /* 0x0000000405047291 */ /* 0x001fcc000f8ec0ff */
[----:B------:R-:W-:-:S05]  /*01a0*/  LEA R5, R5, UR4, 0x2 ;  /* 0x0000000405057c11 */ /* 0x000fca000f8e10ff */
[----:B--2---:R0:W-:Y:S02]  /*01b0*/  STS [R5], R2 ;  /* 0x0000000205007388 */ /* 0x0041e40000000800 */
.L_x_1:
[----:B------:R-:W-:Y:S05]  /*01c0*/  BSYNC.RECONVERGENT B0 ;  /* 0x0000000000007941 */ /* 0x000fea0003800200 */
.L_x_0:
[----:B------:R-:W-:Y:S01]  /*01d0*/  BAR.SYNC.DEFER_BLOCKING 0x0 ;  /* 0x0000000000007b1d */ /* 0x000fe20000010000 */
[----:B------:R-:W-:Y:S01]  /*01e0*/  UISETP.GE.AND UP0, UPT, UR16, 0x1, UPT ;  /* 0x000000011000788c */ /* 0x000fe2000bf06270 */
[----:B------:R-:W-:-:S08]  /*01f0*/  HFMA2 R20, -RZ, RZ, 0, 0 ;  /* 0x00000000ff147431 */ /* 0x000fd000000001ff */
[----:B------:R-:W-:Y:S05]  /*0200*/  BRA.U !UP0, `(.L_x_2) ;  /* 0x00000009087c7547 */ /* 0x000fea000b800000 */
[----:B------:R-:W-:Y:S01]  /*0210*/  UIADD3 UR4, UPT, UPT, UR16, -0x1, URZ ;  /* 0xffffffff10047890 */ /* 0x000fe2000fffe0ff */
[----:B------:R-:W-:Y:S01]  /*0220*/  IADD3 R16, PT, PT, R16, -0x1, RZ ;  /* 0xffffffff10107810 */ /* 0x000fe20007ffe0ff */
[----:B------:R-:W-:Y:S01]  /*0230*/  ULOP3.LUT UR14, UR16, 0x7, URZ, 0xc0, !UPT ;  /* 0x00000007100e7892 */ /* 0x000fe2000f8ec0ff */
[----:B------:R-:W-:Y:S01]  /*0240*/  MOV R20, RZ ;  /* 0x000000ff00147202 */ /* 0x000fe20000000f00 */
[----:B------:R-:W-:Y:S01]  /*0250*/  USHF.R.U32.HI UR4, URZ, 0x1, UR4 ;  /* 0x00000001ff047899 */ /* 0x000fe20008011604 */
[----:B------:R-:W-:Y:S01]  /*0260*/  IADD3 R14, PT, PT, R17, -0x1, RZ ;  /* 0xffffffff110e7810 */ /* 0x000fe20007ffe0ff */
[----:B------:R-:W-:Y:S02]  /*0270*/  UIADD3 UR5, UPT, UPT, UR14, -0x1, URZ ;  /* 0xffffffff0e057890 */ /* 0x000fe4000fffe0ff */
[----:B------:R-:W-:Y:S02]  /*0280*/  ULOP3.LUT UR15, UR16, 0x3, URZ, 0xc0, !UPT ;  /* 0x00000003100f7892 */ /* 0x000fe4000f8ec0ff */
[----:B------:R-:W-:Y:S01]  /*0290*/  IADD3 R17, PT, PT, R0, -UR4, RZ ;  /* 0x8000000400117c10 */ /* 0x000fe2000fffe0ff */
[----:B------:R-:W-:Y:S01]  /*02a0*/  ULOP3.LUT UR6, UR16, 0x7ffffff8, URZ, 0xc0, !UPT ;  /* 0x7ffffff810067892 */ /* 0x000fe2000f8ec0ff */
[----:B------:R-:W-:Y:S01]  /*02b0*/  IADD3 R19, PT, PT, R15, -UR4, RZ ;  /* 0x800000040f137c10 */ /* 0x000fe2000fffe0ff */
[----:B------:R-:W-:Y:S01]  /*02c0*/  UISETP.GE.U32.AND UP0, UPT, UR5, 0x3, UPT ;  /* 0x000000030500788c */ /* 0x000fe2000bf06070 */
[----:B------:R-:W-:-:S10]  /*02d0*/  UMOV UR4, URZ ;  /* 0x000000ff00047c82 */ /* 0x000fd40008000000 */
.L_x_8:
[----:B------:R-:W1:Y:S01]  /*02e0*/  LDCU UR9, c[0x0][0x3a0] ;  /* 0x00007400ff0977ac */ /* 0x000e620008000800 */
[----:B------:R-:W-:Y:S01]  /*02f0*/  VIADDMNMX.RELU R18, R17, UR4, R14, PT ;  /* 0x0000000411127c46 */ /* 0x000fe2000b80110e */
[----:B------:R-:W-:Y:S01]  /*0300*/  UMOV UR8, UR4 ;  /* 0x0000000400087c82 */ /* 0x000fe20008000000 */
[----:B------:R-:W-:Y:S01]  /*0310*/  UIADD3 UR4, UPT, UPT, UR4, 0x1, URZ ;  /* 0x0000000104047890 */ /* 0x000fe2000fffe0ff */
[----:B------:R-:W-:Y:S01]  /*0320*/  UMOV UR5, URZ ;  /* 0x000000ff00057c82 */ /* 0x000fe20008000000 */
[----:B-1----:R-:W-:Y:S02]  /*0330*/  UISETP.GE.U32.AND UP2, UPT, UR9, 0x8, UPT ;  /* 0x000000080900788c */ /* 0x002fe4000bf46070 */
[----:B------:R-:W-:-:S07]  /*0340*/  UISETP.NE.AND UP1, UPT, UR4, UR9, UPT ;  /* 0x000000090400728c */ /* 0x000fce000bf25270 */
[----:B------:R-:W-:Y:S05]  /*0350*/  BRA.U !UP2, `(.L_x_3) ;  /* 0x000000010af47547 */ /* 0x000fea000b800000 */
[----:B------:R-:W1:Y:S01]  /*0360*/  S2UR UR7, SR_CgaCtaId ;  /* 0x00000000000779c3 */ /* 0x000e620000008800 */
[----:B------:R-:W-:Y:S01]  /*0370*/  UMOV UR5, 0x400 ;  /* 0x0000040000057882 */ /* 0x000fe20000000000 */
[----:B------:R-:W2:Y:S06]  /*0380*/  LDCU UR11, c[0x0][0x398] ;  /* 0x00007300ff0b77ac */ /* 0x000eac0008000800 */
[----:B0-----:R-:W0:Y:S01]  /*0390*/  LDC.64 R2, c[0x0][0x380] ;  /* 0x0000e000ff027b82 */ /* 0x001e220000000a00 */
[----:B-1----:R-:W-:-:S03]  /*03a0*/  ULEA UR10, UR7, UR5, 0x18 ;  /* 0x00000005070a7291 */ /* 0x002fc6000f8ec0ff */
[----:B--2---:R-:W-:-:S09]  /*03b0*/  UMOV UR5, URZ ;  /* 0x000000ff00057c82 */ /* 0x004fd20008000000 */
.L_x_4:
[----:B------:R-:W-:-:S04]  /*03c0*/  IADD3 R11, PT, PT, R19, UR5, RZ ;  /* 0x00000005130b7c10 */ /* 0x000fc8000fffe0ff */
[C---:B------:R-:W-:Y:S02]  /*03d0*/  VIMNMX.RELU R5, PT, PT, R11.reuse, R16, PT ;  /* 0x000000100b057248 */ /* 0x040fe40003fe1100 */
[C-C-:B------:R-:W-:Y:S02]  /*03e0*/  VIADDMNMX.RELU R7, R11.reuse, 0x1, R16.reuse, PT ;  /* 0x000000010b077846 */ /* 0x140fe40003801110 */
[----:B------:R-:W-:Y:S01]  /*03f0*/  VIADDMNMX.RELU R9, R11, 0x2, R16, PT ;  /* 0x000000020b097846 */ /* 0x000fe20003801110 */
[C---:B------:R-:W-:Y:S02]  /*0400*/  IMAD R5, R18.reuse, UR11, R5 ;  /* 0x0000000b12057c24 */ /* 0x040fe4000f8e0205 */
[----:B------:R-:W-:Y:S02]  /*0410*/  IMAD R25, R18, UR11, R7 ;  /* 0x0000000b12197c24 */ /* 0x000fe4000f8e0207 */
[----:B0-----:R-:W-:Y:S01]  /*0420*/  IMAD.WIDE R6, R5, 0x4, R2 ;  /* 0x0000000405067825 */ /* 0x001fe200078e0202 */
[----:B------:R-:W-:-:S02]  /*0430*/  VIADDMNMX.RELU R5, R11, 0x3, R16, PT ;  /* 0x000000030b057846 */ /* 0x000fc40003801110 */
[----:B------:R-:W-:Y:S01]  /*0440*/  VIADDMNMX.RELU R13, R11, 0x4, R16, PT ;  /* 0x000000040b0d7846 */ /* 0x000fe20003801110 */
[----:B------:R-:W-:Y:S01]  /*0450*/  IMAD R9, R18, UR11, R9 ;  /* 0x0000000b12097c24 */ /* 0x000fe2000f8e0209 */
[----:B------:R0:W2:Y:S01]  /*0460*/  LDG.E R21, desc[UR12][R6.64] ;  /* 0x0000000c06157981 */ /* 0x0000a2000c1e1900 */
[----:B------:R-:W-:Y:S01]  /*0470*/  IMAD.WIDE R24, R25, 0x4, R2 ;  /* 0x0000000419187825 */ /* 0x000fe200078e0202 */
[----:B------:R-:W-:-:S03]  /*0480*/  VIADDMNMX.RELU R29, R11, 0x5, R16, PT ;  /* 0x000000050b1d7846 */ /* 0x000fc60003801110 */
[----:B------:R-:W-:Y:S01]  /*0490*/  IMAD R5, R18, UR11, R5 ;  /* 0x0000000b12057c24 */ /* 0x000fe2000f8e0205 */
[----:B------:R-:W3:Y:S01]  /*04a0*/  LDG.E R22, desc[UR12][R24.64] ;  /* 0x0000000c18167981 */ /* 0x000ee2000c1e1900 */
[----:B------:R-:W-:-:S04]  /*04b0*/  IMAD.WIDE R8, R9, 0x4, R2 ;  /* 0x0000000409087825 */ /* 0x000fc800078e0202 */
[----:B------:R-:W-:Y:S01]  /*04c0*/  IMAD R27, R18, UR11, R13 ;  /* 0x0000000b121b7c24 */ /* 0x000fe2000f8e020d */
[----:B------:R1:W4:Y:S01]  /*04d0*/  LDG.E R23, desc[UR12][R8.64] ;  /* 0x0000000c08177981 */ /* 0x000322000c1e1900 */
[----:B------:R-:W-:Y:S01]  /*04e0*/  IMAD.WIDE R12, R5, 0x4, R2 ;  /* 0x00000004050c7825 */ /* 0x000fe200078e0202 */
[----:B------:R-:W-:-:S03]  /*04f0*/  VIADDMNMX.RELU R10, R11, 0x6, R16, PT ;  /* 0x000000060b0a7846 */ /* 0x000fc60003801110 */
[C---:B------:R-:W-:Y:S02]  /*0500*/  IMAD R29, R18.reuse, UR11, R29 ;  /* 0x0000000b121d7c24 */ /* 0x040fe4000f8e021d */
[----:B------:R-:W-:Y:S01]  /*0510*/  IMAD.WIDE R4, R27, 0x4, R2 ;  /* 0x000000041b047825 */ /* 0x000fe200078e0202 */
[----:B------:R5:W4:Y:S01]  /*0520*/  LDG.E R12, desc[UR12][R12.64] ;  /* 0x0000000c0c0c7981 */ /* 0x000b22000c1e1900 */
[----:B------:R-:W-:Y:S02]  /*0530*/  VIADDMNMX.RELU R11, R11, 0x7, R16, PT ;  /* 0x000000070b0b7846 */ /* 0x000fe40003801110 */
[----:B------:R-:W-:Y:S02]  /*0540*/  IMAD R27, R18, UR11, R10 ;  /* 0x0000000b121b7c24 */ /* 0x000fe4000f8e020a */
[--C-:B0-----:R-:W-:Y:S01]  /*0550*/  IMAD.WIDE R6, R29, 0x4, R2.reuse ;  /* 0x000000041d067825 */ /* 0x101fe200078e0202 */
[----:B------:R-:W4:Y:S03]  /*0560*/  LDG.E R4, desc[UR12][R4.64] ;  /* 0x0000000c04047981 */ /* 0x000f26000c1e1900 */
[----:B-1----:R-:W-:-:S02]  /*0570*/  IMAD.WIDE R8, R27, 0x4, R2 ;  /* 0x000000041b087825 */ /* 0x002fc400078e0202 */
[----:B------:R0:W4:Y:S02]  /*0580*/  LDG.E R6, desc[UR12][R6.64] ;  /* 0x0000000c06067981 */ /* 0x000124000c1e1900 */
[----:B------:R-:W-:Y:S02]  /*0590*/  IMAD R11, R18, UR11, R11 ;  /* 0x0000000b120b7c24 */ /* 0x000fe4000f8e020b */
[----:B------:R-:W4:Y:S02]  /*05a0*/  LDG.E R8, desc[UR12][R8.64] ;  /* 0x0000000c08087981 */ /* 0x000f24000c1e1900 */
[----:B------:R-:W-:-:S06]  /*05b0*/  IMAD.WIDE R10, R11, 0x4, R2 ;  /* 0x000000040b0a7825 */ /* 0x000fcc00078e0202 */
[----:B------:R-:W4:Y:S01]  /*05c0*/  LDG.E R10, desc[UR12][R10.64] ;  /* 0x0000000c0a0a7981 */ /* 0x000f22000c1e1900 */
[----:B------:R-:W-:-:S04]  /*05d0*/  UIMAD UR7, UR8, UR9, UR5 ;  /* 0x00000009080772a4 */ /* 0x000fc8000f8e0205 */
[----:B------:R-:W-:-:S09]  /*05e0*/  ULEA UR7, UR7, UR10, 0x2 ;  /* 0x0000000a07077291 */ /* 0x000fd2000f8e10ff */
[----:B------:R-:W2:Y:S04]  /*05f0*/  LDS R24, [UR7] ;  /* 0x00000007ff187984 */ /* 0x000ea80008000800 */
[----:B------:R-:W3:Y:S04]  /*0600*/  LDS R26, [UR7+0x4] ;  /* 0x00000407ff1a7984 */ /* 0x000ee80008000800 */
[----:B------:R-:W4:Y:S04]  /*0610*/  LDS R27, [UR7+0x8] ;  /* 0x00000807ff1b7984 */ /* 0x000f280008000800 */
[----:B------:R-:W1:Y:S04]  /*0620*/  LDS R28, [UR7+0xc] ;  /* 0x00000c07ff1c7984 */ /* 0x000e680008000800 */
[----:B------:R-:W1:Y:S04]  /*0630*/  LDS R25, [UR7+0x10] ;  /* 0x00001007ff197984 */ /* 0x000e680008000800 */
[----:B-----5:R-:W5:Y:S04]  /*0640*/  LDS R13, [UR7+0x14] ;  /* 0x00001407ff0d7984 */ /* 0x020f680008000800 */
[----:B0-----:R-:W0:Y:S04]  /*0650*/  LDS R7, [UR7+0x18] ;  /* 0x00001807ff077984 */ /* 0x001e280008000800 */
[----:B------:R-:W0:Y:S01]  /*0660*/  LDS R5, [UR7+0x1c] ;  /* 0x00001c07ff057984 */ /* 0x000e220008000800 */
[----:B------:R-:W-:-:S04]  /*0670*/  UIADD3 UR5, UPT, UPT, UR5, 0x8, URZ ;  /* 0x0000000805057890 */ /* 0x000fc8000fffe0ff */
[----:B------:R-:W-:Y:S01]  /*0680*/  UISETP.NE.AND UP2, UPT, UR5, UR6, UPT ;  /* 0x000000060500728c */ /* 0x000fe2000bf45270 */
[----:B--2---:R-:W-:-:S04]  /*0690*/  FFMA R21, R21, R24, R20 ;  /* 0x0000001815157223 */ /* 0x004fc80000000014 */
[----:B---3--:R-:W-:-:S04]  /*06a0*/  FFMA R22, R22, R26, R21 ;  /* 0x0000001a16167223 */ /* 0x008fc80000000015 */
[----:B----4-:R-:W-:-:S04]  /*06b0*/  FFMA R23, R23, R27, R22 ;  /* 0x0000001b17177223 */ /* 0x010fc80000000016 */
[----:B-1----:R-:W-:-:S04]  /*06c0*/  FFMA R23, R12, R28, R23 ;  /* 0x0000001c0c177223 */ /* 0x002fc80000000017 */
[----:B------:R-:W-:-:S04]  /*06d0*/  FFMA R23, R4, R25, R23 ;  /* 0x0000001904177223 */ /* 0x000fc80000000017 */
[----:B-----5:R-:W-:-:S04]  /*06e0*/  FFMA R13, R6, R13, R23 ;  /* 0x0000000d060d7223 */ /* 0x020fc80000000017 */
[----:B0-----:R-:W-:-:S04]  /*06f0*/  FFMA R7, R8, R7, R13 ;  /* 0x0000000708077223 */ /* 0x001fc8000000000d */
[----:B------:R-:W-:Y:S01]  /*0700*/  FFMA R20, R10, R5, R7 ;  /* 0x000000050a147223 */ /* 0x000fe20000000007 */
[----:B------:R-:W-:Y:S06]  /*0710*/  BRA.U UP2, `(.L_x_4) ;  /* 0xfffffffd02287547 */ /* 0x000fec000b83ffff */
[----:B------:R-:W-:-:S05]  /*0720*/  UMOV UR5, UR6 ;  /* 0x0000000600057c82 */ /* 0x000fca0008000000 */
.L_x_3:
[----:B------:R-:W-:-:S09]  /*0730*/  UISETP.NE.AND UP2, UPT, UR14, URZ, UPT ;  /* 0x000000ff0e00728c */ /* 0x000fd2000bf45270 */
[----:B------:R-:W-:Y:S05]  /*0740*/  BRA.U !UP2, `(.L_x_5) ;  /* 0x000000050a287547 */ /* 0x000fea000b800000 */
[----:B------:R-:W-:Y:S01]  /*0750*/  UISETP.NE.AND UP2, UPT, UR15, URZ, UPT ;  /* 0x000000ff0f00728c */ /* 0x000fe2000bf45270 */
[----:B------:R-:W-:Y:S10]  /*0760*/  BRA.U !UP0, `(.L_x_6) ;  /* 0x0000000108847547 */ /* 0x000ff4000b800000 */
[----:B0-----:R-:W0:Y:S01]  /*0770*/  LDC.64 R2, c[0x0][0x380] ;  /* 0x0000e000ff027b82 */ /* 0x001e220000000a00 */
[----:B------:R-:W1:Y:S01]  /*0780*/  LDCU UR7, c[0x0][0x398] ;  /* 0x00007300ff0777ac */ /* 0x000e620008000800 */
[----:B------:R-:W-:-:S04]  /*0790*/  IADD3 R7, PT, PT, R19, UR5, RZ ;  /* 0x0000000513077c10 */ /* 0x000fc8000fffe0ff */
[C---:B------:R-:W-:Y:S02]  /*07a0*/  VIMNMX.RELU R5, PT, PT, R7.reuse, R16, PT ;  /* 0x0000001007057248 */ /* 0x040fe40003fe1100 */
[C-C-:B------:R-:W-:Y:S02]  /*07b0*/  VIADDMNMX.RELU R9, R7.reuse, 0x1, R16.reuse, PT ;  /* 0x0000000107097846 */ /* 0x140fe40003801110 */
[C-C-:B------:R-:W-:Y:S02]  /*07c0*/  VIADDMNMX.RELU R11, R7.reuse, 0x2, R16.reuse, PT ;  /* 0x00000002070b7846 */ /* 0x140fe40003801110 */
[----:B------:R-:W-:Y:S01]  /*07d0*/  VIADDMNMX.RELU R13, R7, 0x3, R16, PT ;  /* 0x00000003070d7846 */ /* 0x000fe20003801110 */
[C---:B-1----:R-:W-:Y:S02]  /*07e0*/  IMAD R5, R18.reuse, UR7, R5 ;  /* 0x0000000712057c24 */ /* 0x042fe4000f8e0205 */
[C---:B------:R-:W-:Y:S02]  /*07f0*/  IMAD R9, R18.reuse, UR7, R9 ;  /* 0x0000000712097c24 */ /* 0x040fe4000f8e0209 */
[----:B------:R-:W-:-:S02]  /*0800*/  IMAD R11, R18, UR7, R11 ;  /* 0x00000007120b7c24 */ /* 0x000fc4000f8e020b */
[----:B0-----:R-:W-:-:S04]  /*0810*/  IMAD.WIDE R4, R5, 0x4, R2 ;  /* 0x0000000405047825 */ /* 0x001fc800078e0202 */
[----:B------:R-:W-:Y:S02]  /*0820*/  IMAD.WIDE R6, R9, 0x4, R2 ;  /* 0x0000000409067825 */ /* 0x000fe400078e0202 */
[----:B------:R0:W2:Y:S02]  /*0830*/  LDG.E R5, desc[UR12][R4.64] ;  /* 0x0000000c04057981 */ /* 0x0000a4000c1e1900 */
[----:B------:R-:W-:Y:S02]  /*0840*/  IMAD R13, R18, UR7, R13 ;  /* 0x00000007120d7c24 */ /* 0x000fe4000f8e020d */
[--C-:B------:R-:W-:Y:S01]  /*0850*/  IMAD.WIDE R8, R11, 0x4, R2.reuse ;  /* 0x000000040b087825 */ /* 0x100fe200078e0202 */
[----:B------:R1:W3:Y:S03]  /*0860*/  LDG.E R7, desc[UR12][R6.64] ;  /* 0x0000000c06077981 */ /* 0x0002e6000c1e1900 */
[----:B------:R-:W-:-:S02]  /*0870*/  IMAD.WIDE R2, R13, 0x4, R2 ;  /* 0x000000040d027825 */ /* 0x000fc400078e0202 */
[----:B------:R-:W4:Y:S04]  /*0880*/  LDG.E R9, desc[UR12][R8.64] ;  /* 0x0000000c08097981 */ /* 0x000f28000c1e1900 */
[----:B------:R-:W5:Y:S01]  /*0890*/  LDG.E R3, desc[UR12][R2.64] ;  /* 0x0000000c02037981 */ /* 0x000f62000c1e1900 */
[----:B------:R-:W0:Y:S01]  /*08a0*/  S2UR UR11, SR_CgaCtaId ;  /* 0x00000000000b79c3 */ /* 0x000e220000008800 */
[----:B------:R-:W-:Y:S01]  /*08b0*/  UMOV UR10, 0x400 ;  /* 0x00000400000a7882 */ /* 0x000fe20000000000 */
[----:B------:R-:W-:Y:S02]  /*08c0*/  UIMAD UR7, UR8, UR9, UR5 ;  /* 0x00000009080772a4 */ /* 0x000fe4000f8e0205 */
[----:B------:R-:W-:Y:S02]  /*08d0*/  UIADD3 UR5, UPT, UPT, UR5, 0x4, URZ ;  /* 0x0000000405057890 */ /* 0x000fe4000fffe0ff */
[----:B0-----:R-:W-:-:S04]  /*08e0*/  ULEA UR10, UR11, UR10, 0x18 ;  /* 0x0000000a0b0a7291 */ /* 0x001fc8000f8ec0ff */
[----:B------:R-:W-:-:S09]  /*08f0*/  ULEA UR7, UR7, UR10, 0x2 ;  /* 0x0000000a07077291 */ /* 0x000fd2000f8e10ff */
[----:B------:R-:W2:Y:S04]  /*0900*/  LDS R4, [UR7] ;  /* 0x00000007ff047984 */ /* 0x000ea80008000800 */
[----:B------:R-:W3:Y:S04]  /*0910*/  LDS R10, [UR7+0x4] ;  /* 0x00000407ff0a7984 */ /* 0x000ee80008000800 */
[----:B-1----:R-:W4:Y:S04]  /*0920*/  LDS R6, [UR7+0x8] ;  /* 0x00000807ff067984 */ /* 0x002f280008000800 */
[----:B------:R-:W5:Y:S01]  /*0930*/  LDS R11, [UR7+0xc] ;  /* 0x00000c07ff0b7984 */ /* 0x000f620008000800 */
[----:B--2---:R-:W-:-:S04]  /*0940*/  FFMA R4, R5, R4, R20 ;  /* 0x0000000405047223 */ /* 0x004fc80000000014 */
[----:B---3--:R-:W-:-:S04]  /*0950*/  FFMA R4, R7, R10, R4 ;  /* 0x0000000a07047223 */ /* 0x008fc80000000004 */
[----:B----4-:R-:W-:-:S04]  /*0960*/  FFMA R4, R9, R6, R4 ;  /* 0x0000000609047223 */ /* 0x010fc80000000004 */
[----:B-----5:R-:W-:-:S07]  /*0970*/  FFMA R20, R3, R11, R4 ;  /* 0x0000000b03147223 */ /* 0x020fce0000000004 */
.L_x_6:
[----:B------:R-:W-:Y:S05]  /*0980*/  BRA.U !UP2, `(.L_x_5) ;  /* 0x000000010a987547 */ /* 0x000fea000b800000 */
[----:B------:R-:W-:Y:S02]  /*0990*/  UISETP.NE.AND UP2, UPT, UR15, 0x1, UPT ;  /* 0x000000010f00788c */ /* 0x000fe4000bf45270 */
[----:B------:R-:W-:-:S07]  /*09a0*/  ULOP3.LUT UP3, URZ, UR9, 0x1, URZ, 0xc0, !UPT ;  /* 0x0000000109ff7892 */ /* 0x000fce000f86c0ff */
[----:B------:R-:W-:Y:S05]  /*09b0*/  BRA.U !UP2, `(.L_x_7) ;  /* 0x000000010a547547 */ /* 0x000fea000b800000 */
[----:B0-----:R-:W0:Y:S01]  /*09c0*/  LDC.64 R2, c[0x0][0x380] ;  /* 0x0000e000ff027b82 */ /* 0x001e220000000a00 */
[----:B------:R-:W1:Y:S01]  /*09d0*/  LDCU UR7, c[0x0][0x398] ;  /* 0x00007300ff0777ac */ /* 0x000e620008000800 */
[----:B------:R-:W-:-:S04]  /*09e0*/  IADD3 R5, PT, PT, R19, UR5, RZ ;  /* 0x0000000513057c10 */ /* 0x000fc8000fffe0ff */
[C---:B------:R-:W-:Y:S02]  /*09f0*/  VIMNMX.RELU R7, PT, PT, R5.reuse, R16, PT ;  /* 0x0000001005077248 */ /* 0x040fe40003fe1100 */
[----:B------:R-:W-:-:S03]  /*0a00*/  VIADDMNMX.RELU R9, R5, 0x1, R16, PT ;  /* 0x0000000105097846 */ /* 0x000fc60003801110 */
[C---:B-1----:R-:W-:Y:S02]  /*0a10*/  IMAD R5, R18.reuse, UR7, R7 ;  /* 0x0000000712057c24 */ /* 0x042fe4000f8e0207 */
[----:B------:R-:W-:Y:S02]  /*0a20*/  IMAD R9, R18, UR7, R9 ;  /* 0x0000000712097c24 */ /* 0x000fe4000f8e0209 */
[----:B0-----:R-:W-:-:S04]  /*0a30*/  IMAD.WIDE R4, R5, 0x4, R2 ;  /* 0x0000000405047825 */ /* 0x001fc800078e0202 */
[----:B------:R-:W-:Y:S02]  /*0a40*/  IMAD.WIDE R2, R9, 0x4, R2 ;  /* 0x0000000409027825 */ /* 0x000fe400078e0202 */
[----:B------:R-:W2:Y:S04]  /*0a50*/  LDG.E R5, desc[UR12][R4.64] ;  /* 0x0000000c04057981 */ /* 0x000ea8000c1e1900 */
[----:B------:R-:W3:Y:S01]  /*0a60*/  LDG.E R3, desc[UR12][R2.64] ;  /* 0x0000000c02037981 */ /* 0x000ee2000c1e1900 */
[----:B------:R-:W0:Y:S01]  /*0a70*/  S2UR UR11, SR_CgaCtaId ;  /* 0x00000000000b79c3 */ /* 0x000e220000008800 */
[----:B------:R-:W-:Y:S01]  /*0a80*/  UMOV UR10, 0x400 ;  /* 0x00000400000a7882 */ /* 0x000fe20000000000 */
[----:B------:R-:W-:Y:S02]  /*0a90*/  UIMAD UR7, UR8, UR9, UR5 ;  /* 0x00000009080772a4 */ /* 0x000fe4000f8e0205 */
[----:B------:R-:W-:-:S02]  /*0aa0*/  UIADD3 UR5, UPT, UPT, UR5, 0x2, URZ ;  /* 0x0000000205057890 */ /* 0x000fc4000fffe0ff */
[----:B0-----:R-:W-:-:S04]  /*0ab0*/  ULEA UR10, UR11, UR10, 0x18 ;  /* 0x0000000a0b0a7291 */ /* 0x001fc8000f8ec0ff */
[----:B------:R-:W-:-:S09]  /*0ac0*/  ULEA UR7, UR7, UR10, 0x2 ;  /* 0x0000000a07077291 */ /* 0x000fd2000f8e10ff */
[----:B------:R-:W2:Y:S04]  /*0ad0*/  LDS R6, [UR7] ;  /* 0x00000007ff067984 */ /* 0x000ea80008000800 */
[----:B------:R-:W3:Y:S01]  /*0ae0*/  LDS R7, [UR7+0x4] ;  /* 0x00000407ff077984 */ /* 0x000ee20008000800 */
[----:B--2---:R-:W-:-:S04]  /*0af0*/  FFMA R6, R5, R6, R20 ;  /* 0x0000000605067223 */ /* 0x004fc80000000014 */
[----:B---3--:R-:W-:-:S07]  /*0b00*/  FFMA R20, R3, R7, R6 ;  /* 0x0000000703147223 */ /* 0x008fce0000000006 */
.L_x_7:
[----:B------:R-:W-:Y:S05]  /*0b10*/  BRA.U !UP3, `(.L_x_5) ;  /* 0x000000010b347547 */ /* 0x000fea000b800000 */
[----:B0-----:R-:W0:Y:S01]  /*0b20*/  LDC.64 R2, c[0x0][0x380] ;  /* 0x0000e000ff027b82 */ /* 0x001e220000000a00 */
[----:B------:R-:W1:Y:S01]  /*0b30*/  LDCU UR7, c[0x0][0x398] ;  /* 0x00007300ff0777ac */ /* 0x000e620008000800 */
[----:B------:R-:W-:-:S05]  /*0b40*/  VIADDMNMX.RELU R5, R19, UR5, R16, PT ;  /* 0x0000000513057c46 */ /* 0x000fca000b801110 */
[----:B-1----:R-:W-:-:S04]  /*0b50*/  IMAD R5, R18, UR7, R5 ;  /* 0x0000000712057c24 */ /* 0x002fc8000f8e0205 */
[----:B0-----:R-:W-:-:S06]  /*0b60*/  IMAD.WIDE R2, R5, 0x4, R2 ;  /* 0x0000000405027825 */ /* 0x001fcc00078e0202 */
[----:B------:R-:W2:Y:S01]  /*0b70*/  LDG.E R3, desc[UR12][R2.64] ;  /* 0x0000000c02037981 */ /* 0x000ea2000c1e1900 */
[----:B------:R-:W0:Y:S01]  /*0b80*/  S2UR UR10, SR_CgaCtaId ;  /* 0x00000000000a79c3 */ /* 0x000e220000008800 */
[----:B------:R-:W-:Y:S01]  /*0b90*/  UMOV UR7, 0x400 ;  /* 0x0000040000077882 */ /* 0x000fe20000000000 */
[----:B------:R-:W-:Y:S02]  /*0ba0*/  UIMAD UR5, UR8, UR9, UR5 ;  /* 0x00000009080572a4 */ /* 0x000fe4000f8e0205 */
[----:B0-----:R-:W-:-:S04]  /*0bb0*/  ULEA UR7, UR10, UR7, 0x18 ;  /* 0x000000070a077291 */ /* 0x001fc8000f8ec0ff */
[----:B------:R-:W-:-:S09]  /*0bc0*/  ULEA UR5, UR5, UR7, 0x2 ;  /* 0x0000000705057291 */ /* 0x000fd2000f8e10ff */
[----:B------:R-:W2:Y:S02]  /*0bd0*/  LDS R4, [UR5] ;  /* 0x00000005ff047984 */ /* 0x000ea40008000800 */
[----:B--2---:R-:W-:-:S07]  /*0be0*/  FFMA R20, R3, R4, R20 ;  /* 0x0000000403147223 */ /* 0x004fce0000000014 */
.L_x_5:
[----:B------:R-:W-:Y:S05]  /*0bf0*/  BRA.U UP1, `(.L_x_8) ;  /* 0xfffffff501b87547 */ /* 0x000fea000b83ffff */
.L_x_2:
[----:B0-----:R-:W0:Y:S01]  /*0c00*/  LDC.64 R2, c[0x0][0x388] ;  /* 0x0000e200ff027b82 */ /* 0x001e220000000a00 */
[----:B------:R-:W1:Y:S02]  /*0c10*/  LDCU UR4, c[0x0][0x398] ;  /* 0x00007300ff0477ac */ /* 0x000e640008000800 */
[----:B-1----:R-:W-:-:S04]  /*0c20*/  IMAD R15, R0, UR4, R15 ;  /* 0x00000004000f7c24 */ /* 0x002fc8000f8e020f */
[----:B0-----:R-:W-:-:S05]  /*0c30*/  IMAD.WIDE R2, R15, 0x4, R2 ;  /* 0x000000040f027825 */ /* 0x001fca00078e0202 */
[----:B------:R-:W-:Y:S01]  /*0c40*/  STG.E desc[UR12][R2.64], R20 ;  /* 0x0000001402007986 */ /* 0x000fe2000c10190c */
[----:B------:R-:W-:Y:S05]  /*0c50*/  EXIT ;  /* 0x000000000000794d */ /* 0x000fea0003800000 */
.L_x_9:
[----:B------:R-:W-:-:S00]  /*0c60*/  BRA `(.L_x_9) ;  /* 0xfffffffc00fc7947 */ /* 0x000fc0000383ffff */
[----:B------:R-:W-:-:S00]  /*0c70*/  NOP ;  /* 0x0000000000007918 */ /* 0x000fc00000000000 */
        /* <DEDUP_REMOVED lines=8> */
.L_x_10:


//--------------------- .nv.shared.conv2d_gray_f32 --------------------------
	.section	.nv.shared.conv2d_gray_f32,"aw",@nobits
	.sectionflags	@""
	.align	4
.nv.shared.conv2d_gray_f32:
	.zero		4868


//--------------------- .nv.shared.reserved.0     --------------------------
	.section	.nv.shared.reserved.0,"aw",@nobits
	.weak		__nv_reservedSMEM_offset_0_alias
	.size		__nv_reservedSMEM_offset_0_alias, 0, 64
	.other		__nv_reservedSMEM_offset_0_alias,@"STO_CUDA_RESERVED_SHARED STV_DEFAULT"
__nv_reservedSMEM_offset_0_alias:
	.zero		0
	.zero		64


//--------------------- .nv.constant0.conv2d_gray_f32 --------------------------
	.section	.nv.constant0.conv2d_gray_f32,"a",@progbits
	.sectionflags	@""
	.align	4
.nv.constant0.conv2d_gray_f32:
	.zero		932


//--------------------- SYMBOLS --------------------------

	.type		.nv.reservedSmem.offset0,@object
	.size		.nv.reservedSmem.offset0,0x4
	.type		.nv.reservedSmem.cap,@object
	.size		.nv.reservedSmem.cap,0x4
